//
// Generated by NVIDIA NVVM Compiler
//
// Compiler Build ID: CL-36424714
// Cuda compilation tools, release 13.0, V13.0.88
// Based on NVVM 20.0.0
//

.version 9.0
.target sm_100
.address_size 64

	// .globl	_Z15matrixMulSharedPfS_S_i
// _ZZ15matrixMulSharedPfS_S_iE8shared_A has been demoted
// _ZZ15matrixMulSharedPfS_S_iE8shared_B has been demoted

.visible .entry _Z15matrixMulSharedPfS_S_i(
	.param .u64 .ptr .align 1 _Z15matrixMulSharedPfS_S_i_param_0,
	.param .u64 .ptr .align 1 _Z15matrixMulSharedPfS_S_i_param_1,
	.param .u64 .ptr .align 1 _Z15matrixMulSharedPfS_S_i_param_2,
	.param .u32 _Z15matrixMulSharedPfS_S_i_param_3
)
{
	.reg .pred 	%p<6>;
	.reg .b32 	%r<47>;
	.reg .b32 	%f<63>;
	.reg .b64 	%rd<13>;
	// demoted variable
	.shared .align 4 .b8 _ZZ15matrixMulSharedPfS_S_iE8shared_A[1024];
	// demoted variable
	.shared .align 4 .b8 _ZZ15matrixMulSharedPfS_S_iE8shared_B[1024];
	ld.param.u64 	%rd3, [_Z15matrixMulSharedPfS_S_i_param_0];
	ld.param.u64 	%rd4, [_Z15matrixMulSharedPfS_S_i_param_1];
	ld.param.u64 	%rd5, [_Z15matrixMulSharedPfS_S_i_param_2];
	ld.param.u32 	%r24, [_Z15matrixMulSharedPfS_S_i_param_3];
	mov.u32 	%r25, %ctaid.x;
	mov.u32 	%r26, %ctaid.y;
	mov.u32 	%r42, %tid.x;
	mov.u32 	%r44, %tid.y;
	shl.b32 	%r27, %r26, 4;
	add.s32 	%r3, %r27, %r44;
	shl.b32 	%r4, %r25, 4;
	add.s32 	%r5, %r4, %r42;
	setp.lt.s32 	%p1, %r24, -14;
	mov.f32 	%f62, 0f00000000;
	@%p1 bra 	$L__BB0_7;
	add.s32 	%r28, %r24, -1;
	shr.s32 	%r29, %r28, 31;
	shr.u32 	%r30, %r29, 28;
	add.s32 	%r31, %r28, %r30;
	shr.s32 	%r32, %r31, 4;
	neg.s32 	%r46, %r32;
	shl.b32 	%r33, %r44, 6;
	mov.u32 	%r34, _ZZ15matrixMulSharedPfS_S_iE8shared_A;
	add.s32 	%r6, %r34, %r33;
	shl.b32 	%r35, %r42, 2;
	add.s32 	%r7, %r6, %r35;
	mov.u32 	%r36, _ZZ15matrixMulSharedPfS_S_iE8shared_B;
	add.s32 	%r9, %r36, %r35;
	add.s32 	%r8, %r9, %r33;
	mad.lo.s32 	%r37, %r44, %r24, %r42;
	add.s32 	%r45, %r37, %r4;
	shl.b32 	%r12, %r24, 4;
	mad.lo.s32 	%r43, %r24, %r3, %r42;
	cvta.to.global.u64 	%rd1, %rd3;
	cvta.to.global.u64 	%rd2, %rd4;
	mov.f32 	%f62, 0f00000000;
$L__BB0_2:
	max.s32 	%r38, %r3, %r42;
	setp.ge.s32 	%p2, %r38, %r24;
	mov.f32 	%f60, 0f00000000;
	@%p2 bra 	$L__BB0_4;
	mul.wide.s32 	%rd6, %r43, 4;
	add.s64 	%rd7, %rd1, %rd6;
	ld.global.f32 	%f60, [%rd7];
$L__BB0_4:
	st.shared.f32 	[%r7], %f60;
	max.s32 	%r39, %r5, %r44;
	setp.ge.s32 	%p3, %r39, %r24;
	mov.f32 	%f61, 0f00000000;
	@%p3 bra 	$L__BB0_6;
	mul.wide.s32 	%rd8, %r45, 4;
	add.s64 	%rd9, %rd2, %rd8;
	ld.global.f32 	%f61, [%rd9];
$L__BB0_6:
	st.shared.f32 	[%r8], %f61;
	bar.sync 	0;
	ld.shared.f32 	%f12, [%r6];
	ld.shared.f32 	%f13, [%r9];
	fma.rn.f32 	%f14, %f12, %f13, %f62;
	ld.shared.f32 	%f15, [%r6+4];
	ld.shared.f32 	%f16, [%r9+64];
	fma.rn.f32 	%f17, %f15, %f16, %f14;
	ld.shared.f32 	%f18, [%r6+8];
	ld.shared.f32 	%f19, [%r9+128];
	fma.rn.f32 	%f20, %f18, %f19, %f17;
	ld.shared.f32 	%f21, [%r6+12];
	ld.shared.f32 	%f22, [%r9+192];
	fma.rn.f32 	%f23, %f21, %f22, %f20;
	ld.shared.f32 	%f24, [%r6+16];
	ld.shared.f32 	%f25, [%r9+256];
	fma.rn.f32 	%f26, %f24, %f25, %f23;
	ld.shared.f32 	%f27, [%r6+20];
	ld.shared.f32 	%f28, [%r9+320];
	fma.rn.f32 	%f29, %f27, %f28, %f26;
	ld.shared.f32 	%f30, [%r6+24];
	ld.shared.f32 	%f31, [%r9+384];
	fma.rn.f32 	%f32, %f30, %f31, %f29;
	ld.shared.f32 	%f33, [%r6+28];
	ld.shared.f32 	%f34, [%r9+448];
	fma.rn.f32 	%f35, %f33, %f34, %f32;
	ld.shared.f32 	%f36, [%r6+32];
	ld.shared.f32 	%f37, [%r9+512];
	fma.rn.f32 	%f38, %f36, %f37, %f35;
	ld.shared.f32 	%f39, [%r6+36];
	ld.shared.f32 	%f40, [%r9+576];
	fma.rn.f32 	%f41, %f39, %f40, %f38;
	ld.shared.f32 	%f42, [%r6+40];
	ld.shared.f32 	%f43, [%r9+640];
	fma.rn.f32 	%f44, %f42, %f43, %f41;
	ld.shared.f32 	%f45, [%r6+44];
	ld.shared.f32 	%f46, [%r9+704];
	fma.rn.f32 	%f47, %f45, %f46, %f44;
	ld.shared.f32 	%f48, [%r6+48];
	ld.shared.f32 	%f49, [%r9+768];
	fma.rn.f32 	%f50, %f48, %f49, %f47;
	ld.shared.f32 	%f51, [%r6+52];
	ld.shared.f32 	%f52, [%r9+832];
	fma.rn.f32 	%f53, %f51, %f52, %f50;
	ld.shared.f32 	%f54, [%r6+56];
	ld.shared.f32 	%f55, [%r9+896];
	fma.rn.f32 	%f56, %f54, %f55, %f53;
	ld.shared.f32 	%f57, [%r6+60];
	ld.shared.f32 	%f58, [%r9+960];
	fma.rn.f32 	%f62, %f57, %f58, %f56;
	bar.sync 	0;
	add.s32 	%r46, %r46, 1;
	add.s32 	%r45, %r45, %r12;
	add.s32 	%r44, %r44, 16;
	add.s32 	%r43, %r43, 16;
	add.s32 	%r42, %r42, 16;
	setp.ne.s32 	%p4, %r46, 1;
	@%p4 bra 	$L__BB0_2;
$L__BB0_7:
	max.s32 	%r40, %r3, %r5;
	setp.ge.s32 	%p5, %r40, %r24;
	@%p5 bra 	$L__BB0_9;
	mad.lo.s32 	%r41, %r24, %r3, %r5;
	cvta.to.global.u64 	%rd10, %rd5;
	mul.wide.u32 	%rd11, %r41, 4;
	add.s64 	%rd12, %rd10, %rd11;
	st.global.f32 	[%rd12], %f62;
$L__BB0_9:
	ret;

}


// ===== COMPILED SASS (sm_100) =====

	.target	sm_100

	.elftype	@"ET_EXEC"


//--------------------- .note.nv.tkinfo           --------------------------
	.section	.note.nv.tkinfo,"",@"SHT_NOTE"
	.sectionflags	@"SHF_NOTE_NV_TKINFO"
	.tkinfo
        /*0018*/ 	.word	0x00000002
        /*0030*/ 	.string	""
        /*0030*/ 	.string	"ptxas"
        /*0030*/ 	.string	"Cuda compilation tools, release 13.0, V13.0.88"
        /*0030*/ 	.string	"Build cuda_13.0.r13.0/compiler.36424714_0"
        /*0030*/ 	.string	"-arch sm_100 -m 64 "



//--------------------- .note.nv.cuinfo           --------------------------
	.section	.note.nv.cuinfo,"",@"SHT_NOTE"
	.sectionflags	@"SHF_NOTE_NV_CUINFO"
        /*0018*/ 	.short	0x0002
        /*001a*/ 	.short	0x0064
        /*001c*/ 	.short	0x0082
	.zero		2


//--------------------- .nv.info                  --------------------------
	.section	.nv.info,"",@"SHT_CUDA_INFO"
	.align	4


	//----- nvinfo : EIATTR_REGCOUNT
	.align		4
        /*0000*/ 	.byte	0x04, 0x2f
        /*0002*/ 	.short	(.L_1 - .L_0)
	.align		4
.L_0:
        /*0004*/ 	.word	index@(_Z15matrixMulSharedPfS_S_i)
        /*0008*/ 	.word	0x00000020


	//----- nvinfo : EIATTR_FRAME_SIZE
	.align		4
.L_1:
        /*000c*/ 	.byte	0x04, 0x11
        /*000e*/ 	.short	(.L_3 - .L_2)
	.align		4
.L_2:
        /*0010*/ 	.word	index@(_Z15matrixMulSharedPfS_S_i)
        /*0014*/ 	.word	0x00000000


	//----- nvinfo : EIATTR_MIN_STACK_SIZE
	.align		4
.L_3:
        /*0018*/ 	.byte	0x04, 0x12
        /*001a*/ 	.short	(.L_5 - .L_4)
	.align		4
.L_4:
        /*001c*/ 	.word	index@(_Z15matrixMulSharedPfS_S_i)
        /*0020*/ 	.word	0x00000000
.L_5:


//--------------------- .nv.compat                --------------------------
	.section	.nv.compat,"",@"SHT_CUDA_COMPAT_INFO"
	.align	4
        /*0000*/ 	.byte	0x02, 0x09, 0x00, 0x00, 0x02, 0x02, 0x01, 0x00, 0x02, 0x05, 0x05, 0x00, 0x03, 0x07, 0x01, 0x01
        /*0010*/ 	.byte	0x02, 0x03, 0x00, 0x00, 0x02, 0x06, 0x01, 0x00, 0x04, 0x0b, 0x08, 0x00, 0x09, 0x00, 0x00, 0x00
        /*0020*/ 	.byte	0x00, 0x00, 0x00, 0x00


//--------------------- .nv.info._Z15matrixMulSharedPfS_S_i --------------------------
	.section	.nv.info._Z15matrixMulSharedPfS_S_i,"",@"SHT_CUDA_INFO"
	.sectionflags	@""
	.align	4


	//----- nvinfo : EIATTR_CUDA_API_VERSION
	.align		4
        /*0000*/ 	.byte	0x04, 0x37
        /*0002*/ 	.short	(.L_7 - .L_6)
.L_6:
        /*0004*/ 	.word	0x00000082


	//----- nvinfo : EIATTR_KPARAM_INFO
	.align		4
.L_7:
        /*0008*/ 	.byte	0x04, 0x17
        /*000a*/ 	.short	(.L_9 - .L_8)
.L_8:
        /*000c*/ 	.word	0x00000000
        /*0010*/ 	.short	0x0003
        /*0012*/ 	.short	0x0018
        /*0014*/ 	.byte	0x00, 0xf0, 0x11, 0x00


	//----- nvinfo : EIATTR_KPARAM_INFO
	.align		4
.L_9:
        /*0018*/ 	.byte	0x04, 0x17
        /*001a*/ 	.short	(.L_11 - .L_10)
.L_10:
        /*001c*/ 	.word	0x00000000
        /*0020*/ 	.short	0x0002
        /*0022*/ 	.short	0x0010
        /*0024*/ 	.byte	0x00, 0xf5, 0x21, 0x00


	//----- nvinfo : EIATTR_KPARAM_INFO
	.align		4
.L_11:
        /*0028*/ 	.byte	0x04, 0x17
        /*002a*/ 	.short	(.L_13 - .L_12)
.L_12:
        /*002c*/ 	.word	0x00000000
        /*0030*/ 	.short	0x0001
        /*0032*/ 	.short	0x0008
        /*0034*/ 	.byte	0x00, 0xf5, 0x21, 0x00


	//----- nvinfo : EIATTR_KPARAM_INFO
	.align		4
.L_13:
        /*0038*/ 	.byte	0x04, 0x17
        /*003a*/ 	.short	(.L_15 - .L_14)
.L_14:
        /*003c*/ 	.word	0x00000000
        /*0040*/ 	.short	0x0000
        /*0042*/ 	.short	0x0000
        /*0044*/ 	.byte	0x00, 0xf5, 0x21, 0x00


	//----- nvinfo : EIATTR_SPARSE_MMA_MASK
	.align		4
.L_15:
        /*0048*/ 	.byte	0x03, 0x50
        /*004a*/ 	.short	0x0000


	//----- nvinfo : EIATTR_MAXREG_COUNT
	.align		4
        /*004c*/ 	.byte	0x03, 0x1b
        /*004e*/ 	.short	0x00ff


	//----- nvinfo : EIATTR_NUM_BARRIERS
	.align		4
        /*0050*/ 	.byte	0x02, 0x4c
        /*0052*/ 	.byte	0x01
	.zero		1


	//----- nvinfo : EIATTR_MERCURY_ISA_VERSION
	.align		4
        /*0054*/ 	.byte	0x03, 0x5f
        /*0056*/ 	.short	0x0101


	//----- nvinfo : EIATTR_VRC_CTA_INIT_COUNT
	.align		4
        /*0058*/ 	.byte	0x02, 0x4a
	.zero		1
	.zero		1


	//----- nvinfo : EIATTR_EXIT_INSTR_OFFSETS
	.align		4
        /*005c*/ 	.byte	0x04, 0x1c
        /*005e*/ 	.short	(.L_17 - .L_16)


	//   ....[0]....
.L_16:
        /*0060*/ 	.word	0x000005e0


	//   ....[1]....
        /*0064*/ 	.word	0x00000630


	//----- nvinfo : EIATTR_CBANK_PARAM_SIZE
	.align		4
.L_17:
        /*0068*/ 	.byte	0x03, 0x19
        /*006a*/ 	.short	0x001c


	//----- nvinfo : EIATTR_PARAM_CBANK
	.align		4
        /*006c*/ 	.byte	0x04, 0x0a
        /*006e*/ 	.short	(.L_19 - .L_18)
	.align		4
.L_18:
        /*0070*/ 	.word	index@(.nv.constant0._Z15matrixMulSharedPfS_S_i)
        /*0074*/ 	.short	0x0380
        /*0076*/ 	.short	0x001c


	//----- nvinfo : EIATTR_SW_WAR
	.align		4
.L_19:
        /*0078*/ 	.byte	0x04, 0x36
        /*007a*/ 	.short	(.L_21 - .L_20)
.L_20:
        /*007c*/ 	.word	0x00000008
.L_21:


//--------------------- .nv.callgraph             --------------------------
	.section	.nv.callgraph,"",@"SHT_CUDA_CALLGRAPH"
	.align	4
	.sectionentsize	8
	.align		4
        /*0000*/ 	.word	0x00000000
	.align		4
        /*0004*/ 	.word	0xffffffff
	.align		4
        /*0008*/ 	.word	0x00000000
	.align		4
        /*000c*/ 	.word	0xfffffffe
	.align		4
        /*0010*/ 	.word	0x00000000
	.align		4
        /*0014*/ 	.word	0xfffffffd
	.align		4
        /*0018*/ 	.word	0x00000000
	.align		4
        /*001c*/ 	.word	0xfffffffc


//--------------------- .text._Z15matrixMulSharedPfS_S_i --------------------------
	.section	.text._Z15matrixMulSharedPfS_S_i,"ax",@progbits
	.align	128
        .global         _Z15matrixMulSharedPfS_S_i
        .type           _Z15matrixMulSharedPfS_S_i,@function
        .size           _Z15matrixMulSharedPfS_S_i,(.L_x_3 - _Z15matrixMulSharedPfS_S_i)
        .other          _Z15matrixMulSharedPfS_S_i,@"STO_CUDA_ENTRY STV_DEFAULT"
_Z15matrixMulSharedPfS_S_i:
.text._Z15matrixMulSharedPfS_S_i:
[----:B------:R-:W-:Y:S01]  /*0000*/  LDC R1, c[0x0][0x37c] ;  /* 0x0000df00ff017b82 */ /* 0x000fe20000000800 */
[----:B------:R-:W0:Y:S01]  /*0010*/  LDCU UR4, c[0x0][0x398] ;  /* 0x00007300ff0477ac */ /* 0x000e220008000800 */
[----:B------:R-:W1:Y:S01]  /*0020*/  S2R R5, SR_CTAID.Y ;  /* 0x0000000000057919 */ /* 0x000e620000002600 */
[----:B------:R-:W-:Y:S01]  /*0030*/  HFMA2 R23, -RZ, RZ, 0, 0 ;  /* 0x00000000ff177431 */ /* 0x000fe200000001ff */
[----:B------:R-:W2:Y:S01]  /*0040*/  LDCU.64 UR8, c[0x0][0x358] ;  /* 0x00006b00ff0877ac */ /* 0x000ea20008000a00 */
[----:B------:R-:W1:Y:S01]  /*0050*/  S2R R3, SR_TID.Y ;  /* 0x0000000000037919 */ /* 0x000e620000002200 */
[----:B------:R-:W3:Y:S01]  /*0060*/  S2R R8, SR_CTAID.X ;  /* 0x0000000000087919 */ /* 0x000ee20000002500 */
[----:B------:R-:W3:Y:S01]  /*0070*/  S2R R6, SR_TID.X ;  /* 0x0000000000067919 */ /* 0x000ee20000002100 */
[----:B0-----:R-:W-:-:S04]  /*0080*/  MOV R0, UR4 ;  /* 0x0000000400007c02 */ /* 0x001fc80008000f00 */
[----:B------:R-:W-:Y:S02]  /*0090*/  ISETP.GE.AND P0, PT, R0, -0xe, PT ;  /* 0xfffffff20000780c */ /* 0x000fe40003f06270 */
[----:B-1----:R-:W-:Y:S01]  /*00a0*/  LEA R5, R5, R3, 0x4 ;  /* 0x0000000305057211 */ /* 0x002fe200078e20ff */
[----:B---3--:R-:W-:-:S10]  /*00b0*/  IMAD R2, R8, 0x10, R6 ;  /* 0x0000001008027824 */ /* 0x008fd400078e0206 */
[----:B--2---:R-:W-:Y:S05]  /*00c0*/  @!P0 BRA `(.L_x_0) ;  /* 0x00000004003c8947 */ /* 0x004fea0003800000 */
[----:B------:R-:W0:Y:S01]  /*00d0*/  S2UR UR6, SR_CgaCtaId ;  /* 0x00000000000679c3 */ /* 0x000e220000008800 */
[----:B------:R-:W-:Y:S01]  /*00e0*/  UMOV UR4, 0x400 ;  /* 0x0000040000047882 */ /* 0x000fe20000000000 */
[----:B------:R-:W-:Y:S01]  /*00f0*/  IADD3 R4, PT, PT, R0, -0x1, RZ ;  /* 0xffffffff00047810 */ /* 0x000fe20007ffe0ff */
[----:B------:R-:W-:Y:S01]  /*0100*/  UIADD3 UR5, UPT, UPT, UR4, 0x400, URZ ;  /* 0x0000040004057890 */ /* 0x000fe2000fffe0ff */
[----:B------:R-:W-:Y:S02]  /*0110*/  IMAD R19, R3, R0, R6 ;  /* 0x0000000003137224 */ /* 0x000fe400078e0206 */
[----:B------:R-:W-:Y:S01]  /*0120*/  SHF.R.S32.HI R9, RZ, 0x1f, R4 ;  /* 0x0000001fff097819 */ /* 0x000fe20000011404 */
[----:B------:R-:W-:Y:S01]  /*0130*/  IMAD.MOV.U32 R23, RZ, RZ, RZ ;  /* 0x000000ffff177224 */ /* 0x000fe200078e00ff */
[----:B------:R-:W1:Y:S01]  /*0140*/  LDC R7, c[0x0][0x398] ;  /* 0x0000e600ff077b82 */ /* 0x000e620000000800 */
[----:B------:R-:W-:Y:S02]  /*0150*/  LEA R19, R8, R19, 0x4 ;  /* 0x0000001308137211 */ /* 0x000fe400078e20ff */
[----:B------:R-:W-:Y:S01]  /*0160*/  LEA.HI R9, R9, R4, RZ, 0x4 ;  /* 0x0000000409097211 */ /* 0x000fe200078f20ff */
[----:B------:R-:W-:-:S03]  /*0170*/  IMAD R4, R5, R0, R6 ;  /* 0x0000000005047224 */ /* 0x000fc600078e0206 */
[----:B------:R-:W-:-:S04]  /*0180*/  SHF.R.S32.HI R9, RZ, 0x4, R9 ;  /* 0x00000004ff097819 */ /* 0x000fc80000011409 */
[----:B------:R-:W-:Y:S01]  /*0190*/  IADD3 R21, PT, PT, -R9, RZ, RZ ;  /* 0x000000ff09157210 */ /* 0x000fe20007ffe1ff */
[----:B0-----:R-:W-:Y:S02]  /*01a0*/  ULEA UR4, UR6, UR4, 0x18 ;  /* 0x0000000406047291 */ /* 0x001fe4000f8ec0ff */
[----:B------:R-:W-:-:S04]  /*01b0*/  ULEA UR5, UR6, UR5, 0x18 ;  /* 0x0000000506057291 */ /* 0x000fc8000f8ec0ff */
[C---:B------:R-:W-:Y:S02]  /*01c0*/  LEA R17, R3.reuse, UR4, 0x6 ;  /* 0x0000000403117c11 */ /* 0x040fe4000f8e30ff */
[C---:B------:R-:W-:Y:S02]  /*01d0*/  LEA R18, R6.reuse, UR5, 0x2 ;  /* 0x0000000506127c11 */ /* 0x040fe4000f8e10ff */
[----:B------:R-:W-:Y:S02]  /*01e0*/  LEA R20, R6, R17, 0x2 ;  /* 0x0000001106147211 */ /* 0x000fe400078e10ff */
[----:B------:R-:W-:-:S07]  /*01f0*/  LEA R16, R3, R18, 0x6 ;  /* 0x0000001203107211 */ /* 0x000fce00078e30ff */
.L_x_1:
[----:B-1----:R-:W-:Y:S01]  /*0200*/  IMAD.MOV.U32 R0, RZ, RZ, R7 ;  /* 0x000000ffff007224 */ /* 0x002fe200078e0007 */
[----:B------:R-:W-:Y:S01]  /*0210*/  VIMNMX R9, PT, PT, R5, R6, !PT ;  /* 0x0000000605097248 */ /* 0x000fe20007fe0100 */
[----:B------:R-:W-:Y:S01]  /*0220*/  HFMA2 R29, -RZ, RZ, 0, 0 ;  /* 0x00000000ff1d7431 */ /* 0x000fe200000001ff */
[----:B------:R-:W-:Y:S02]  /*0230*/  VIMNMX R11, PT, PT, R2, R3, !PT ;  /* 0x00000003020b7248 */ /* 0x000fe40007fe0100 */
[-C--:B------:R-:W-:Y:S02]  /*0240*/  ISETP.GE.AND P0, PT, R9, R0.reuse, PT ;  /* 0x000000000900720c */ /* 0x080fe40003f06270 */
[----:B------:R-:W-:Y:S02]  /*0250*/  ISETP.GE.AND P1, PT, R11, R0, PT ;  /* 0x000000000b00720c */ /* 0x000fe40003f26270 */
[----:B------:R-:W-:-:S09]  /*0260*/  MOV R27, RZ ;  /* 0x000000ff001b7202 */ /* 0x000fd20000000f00 */
[----:B------:R-:W0:Y:S08]  /*0270*/  @!P0 LDC.64 R10, c[0x0][0x380] ;  /* 0x0000e000ff0a8b82 */ /* 0x000e300000000a00 */
[----:B------:R-:W1:Y:S01]  /*0280*/  @!P1 LDC.64 R8, c[0x0][0x388] ;  /* 0x0000e200ff089b82 */ /* 0x000e620000000a00 */
[----:B0-----:R-:W-:-:S05]  /*0290*/  @!P0 IMAD.WIDE R10, R4, 0x4, R10 ;  /* 0x00000004040a8825 */ /* 0x001fca00078e020a */
[----:B------:R-:W2:Y:S01]  /*02a0*/  @!P0 LDG.E R27, desc[UR8][R10.64] ;  /* 0x000000080a1b8981 */ /* 0x000ea2000c1e1900 */
[----:B-1----:R-:W-:-:S05]  /*02b0*/  @!P1 IMAD.WIDE R8, R19, 0x4, R8 ;  /* 0x0000000413089825 */ /* 0x002fca00078e0208 */
[----:B------:R-:W3:Y:S01]  /*02c0*/  @!P1 LDG.E R29, desc[UR8][R8.64] ;  /* 0x00000008081d9981 */ /* 0x000ee2000c1e1900 */
[----:B------:R-:W-:-:S04]  /*02d0*/  IADD3 R21, PT, PT, R21, 0x1, RZ ;  /* 0x0000000115157810 */ /* 0x000fc80007ffe0ff */
[----:B------:R-:W-:Y:S01]  /*02e0*/  ISETP.NE.AND P0, PT, R21, 0x1, PT ;  /* 0x000000011500780c */ /* 0x000fe20003f05270 */
[----:B------:R-:W-:Y:S01]  /*02f0*/  VIADD R3, R3, 0x10 ;  /* 0x0000001003037836 */ /* 0x000fe20000000000 */
[----:B------:R-:W-:Y:S02]  /*0300*/  IADD3 R6, PT, PT, R6, 0x10, RZ ;  /* 0x0000001006067810 */ /* 0x000fe40007ffe0ff */
[----:B------:R-:W-:Y:S02]  /*0310*/  IADD3 R4, PT, PT, R4, 0x10, RZ ;  /* 0x0000001004047810 */ /* 0x000fe40007ffe0ff */
[----:B------:R-:W-:Y:S01]  /*0320*/  LEA R19, R0, R19, 0x4 ;  /* 0x0000001300137211 */ /* 0x000fe200078e20ff */
[----:B--2---:R-:W-:Y:S04]  /*0330*/  STS [R20], R27 ;  /* 0x0000001b14007388 */ /* 0x004fe80000000800 */
[----:B---3--:R-:W-:Y:S01]  /*0340*/  STS [R16], R29 ;  /* 0x0000001d10007388 */ /* 0x008fe20000000800 */
[----:B------:R-:W-:Y:S06]  /*0350*/  BAR.SYNC.DEFER_BLOCKING 0x0 ;  /* 0x0000000000007b1d */ /* 0x000fec0000010000 */
[----:B------:R-:W-:Y:S04]  /*0360*/  LDS R22, [R18] ;  /* 0x0000000012167984 */ /* 0x000fe80000000800 */
[----:B------:R-:W0:Y:S04]  /*0370*/  LDS.128 R12, [R17] ;  /* 0x00000000110c7984 */ /* 0x000e280000000c00 */
[----:B------:R-:W1:Y:S04]  /*0380*/  LDS R26, [R18+0x40] ;  /* 0x00004000121a7984 */ /* 0x000e680000000800 */
[----:B------:R-:W2:Y:S04]  /*0390*/  LDS R25, [R18+0x80] ;  /* 0x0000800012197984 */ /* 0x000ea80000000800 */
[----:B------:R-:W3:Y:S04]  /*03a0*/  LDS R24, [R18+0xc0] ;  /* 0x0000c00012187984 */ /* 0x000ee80000000800 */
[----:B------:R-:W-:Y:S04]  /*03b0*/  LDS.128 R8, [R17+0x10] ;  /* 0x0000100011087984 */ /* 0x000fe80000000c00 */
[----:B------:R-:W-:Y:S01]  /*03c0*/  LDS R27, [R18+0x200] ;  /* 0x00020000121b7984 */ /* 0x000fe20000000800 */
[----:B0-----:R-:W-:-:S03]  /*03d0*/  FFMA R12, R12, R22, R23 ;  /* 0x000000160c0c7223 */ /* 0x001fc60000000017 */
[----:B------:R-:W0:Y:S01]  /*03e0*/  LDS R23, [R18+0x100] ;  /* 0x0001000012177984 */ /* 0x000e220000000800 */
[----:B-1----:R-:W-:-:S03]  /*03f0*/  FFMA R12, R26, R13, R12 ;  /* 0x0000000d1a0c7223 */ /* 0x002fc6000000000c */
[----:B------:R-:W1:Y:S01]  /*0400*/  LDS R22, [R18+0x140] ;  /* 0x0001400012167984 */ /* 0x000e620000000800 */
[----:B--2---:R-:W-:-:S03]  /*0410*/  FFMA R13, R25, R14, R12 ;  /* 0x0000000e190d7223 */ /* 0x004fc6000000000c */
[----:B------:R-:W2:Y:S01]  /*0420*/  LDS R25, [R18+0x180] ;  /* 0x0001800012197984 */ /* 0x000ea20000000800 */
[----:B---3--:R-:W-:-:S03]  /*0430*/  FFMA R13, R24, R15, R13 ;  /* 0x0000000f180d7223 */ /* 0x008fc6000000000d */
[----:B------:R-:W3:Y:S04]  /*0440*/  LDS R26, [R18+0x1c0] ;  /* 0x0001c000121a7984 */ /* 0x000ee80000000800 */
[----:B------:R-:W-:Y:S01]  /*0450*/  LDS R24, [R18+0x240] ;  /* 0x0002400012187984 */ /* 0x000fe20000000800 */
[----:B0-----:R-:W-:-:S03]  /*0460*/  FFMA R23, R8, R23, R13 ;  /* 0x0000001708177223 */ /* 0x001fc6000000000d */
[----:B------:R-:W0:Y:S01]  /*0470*/  LDS.128 R12, [R17+0x20] ;  /* 0x00002000110c7984 */ /* 0x000e220000000c00 */
[----:B-1----:R-:W-:-:S03]  /*0480*/  FFMA R22, R22, R9, R23 ;  /* 0x0000000916167223 */ /* 0x002fc60000000017 */
[----:B------:R-:W1:Y:S01]  /*0490*/  LDS R23, [R18+0x280] ;  /* 0x0002800012177984 */ /* 0x000e620000000800 */
[----:B--2---:R-:W-:-:S03]  /*04a0*/  FFMA R25, R25, R10, R22 ;  /* 0x0000000a19197223 */ /* 0x004fc60000000016 */
[----:B------:R-:W2:Y:S01]  /*04b0*/  LDS R22, [R18+0x2c0] ;  /* 0x0002c00012167984 */ /* 0x000ea20000000800 */
[----:B---3--:R-:W-:-:S03]  /*04c0*/  FFMA R11, R26, R11, R25 ;  /* 0x0000000b1a0b7223 */ /* 0x008fc60000000019 */
[----:B------:R-:W-:Y:S01]  /*04d0*/  LDS R25, [R18+0x300] ;  /* 0x0003000012197984 */ /* 0x000fe20000000800 */
[----:B0-----:R-:W-:-:S03]  /*04e0*/  FFMA R27, R12, R27, R11 ;  /* 0x0000001b0c1b7223 */ /* 0x001fc6000000000b */
[----:B------:R-:W0:Y:S01]  /*04f0*/  LDS.128 R8, [R17+0x30] ;  /* 0x0000300011087984 */ /* 0x000e220000000c00 */
[----:B------:R-:W-:-:S03]  /*0500*/  FFMA R24, R24, R13, R27 ;  /* 0x0000000d18187223 */ /* 0x000fc6000000001b */
[----:B------:R-:W3:Y:S04]  /*0510*/  LDS R27, [R18+0x340] ;  /* 0x00034000121b7984 */ /* 0x000ee80000000800 */
[----:B------:R-:W4:Y:S04]  /*0520*/  LDS R13, [R18+0x380] ;  /* 0x00038000120d7984 */ /* 0x000f280000000800 */
[----:B------:R-:W5:Y:S01]  /*0530*/  LDS R12, [R18+0x3c0] ;  /* 0x0003c000120c7984 */ /* 0x000f620000000800 */
[----:B-1----:R-:W-:-:S04]  /*0540*/  FFMA R23, R23, R14, R24 ;  /* 0x0000000e17177223 */ /* 0x002fc80000000018 */
[----:B--2---:R-:W-:-:S04]  /*0550*/  FFMA R15, R22, R15, R23 ;  /* 0x0000000f160f7223 */ /* 0x004fc80000000017 */
[----:B0-----:R-:W-:-:S04]  /*0560*/  FFMA R8, R8, R25, R15 ;  /* 0x0000001908087223 */ /* 0x001fc8000000000f */
[----:B---3--:R-:W-:-:S04]  /*0570*/  FFMA R8, R27, R9, R8 ;  /* 0x000000091b087223 */ /* 0x008fc80000000008 */
[----:B----4-:R-:W-:-:S04]  /*0580*/  FFMA R13, R13, R10, R8 ;  /* 0x0000000a0d0d7223 */ /* 0x010fc80000000008 */
[----:B-----5:R-:W-:Y:S01]  /*0590*/  FFMA R23, R12, R11, R13 ;  /* 0x0000000b0c177223 */ /* 0x020fe2000000000d */
[----:B------:R-:W-:Y:S06]  /*05a0*/  BAR.SYNC.DEFER_BLOCKING 0x0 ;  /* 0x0000000000007b1d */ /* 0x000fec0000010000 */
[----:B------:R-:W-:Y:S05]  /*05b0*/  @P0 BRA `(.L_x_1) ;  /* 0xfffffffc00100947 */ /* 0x000fea000383ffff */
.L_x_0:
[----:B------:R-:W-:-:S04]  /*05c0*/  VIMNMX R3, PT, PT, R5, R2, !PT ;  /* 0x0000000205037248 */ /* 0x000fc80007fe0100 */
[----:B------:R-:W-:-:S13]  /*05d0*/  ISETP.GE.AND P0, PT, R3, R0, PT ;  /* 0x000000000300720c */ /* 0x000fda0003f06270 */
[----:B------:R-:W-:Y:S05]  /*05e0*/  @P0 EXIT ;  /* 0x000000000000094d */ /* 0x000fea0003800000 */
[----:B------:R-:W0:Y:S01]  /*05f0*/  LDC.64 R6, c[0x0][0x390] ;  /* 0x0000e400ff067b82 */ /* 0x000e220000000a00 */
[----:B------:R-:W-:-:S04]  /*0600*/  IMAD R3, R5, R0, R2 ;  /* 0x0000000005037224 */ /* 0x000fc800078e0202 */
[----:B0-----:R-:W-:-:S05]  /*0610*/  IMAD.WIDE.U32 R2, R3, 0x4, R6 ;  /* 0x0000000403027825 */ /* 0x001fca00078e0006 */
[----:B------:R-:W-:Y:S01]  /*0620*/  STG.E desc[UR8][R2.64], R23 ;  /* 0x0000001702007986 */ /* 0x000fe2000c101908 */
[----:B------:R-:W-:Y:S05]  /*0630*/  EXIT ;  /* 0x000000000000794d */ /* 0x000fea0003800000 */
.L_x_2:
[----:B------:R-:W-:-:S00]  /*0640*/  BRA `(.L_x_2) ;  /* 0xfffffffc00fc7947 */ /* 0x000fc0000383ffff */
[----:B------:R-:W-:-:S00]  /*0650*/  NOP ;  /* 0x0000000000007918 */ /* 0x000fc00000000000 */
        /* <DEDUP_REMOVED lines=10> */
.L_x_3:


//--------------------- .nv.shared._Z15matrixMulSharedPfS_S_i --------------------------
	.section	.nv.shared._Z15matrixMulSharedPfS_S_i,"aw",@nobits
	.sectionflags	@""
	.align	4
.nv.shared._Z15matrixMulSharedPfS_S_i:
	.zero		3072


//--------------------- .nv.shared.reserved.0     --------------------------
	.section	.nv.shared.reserved.0,"aw",@nobits
	.weak		__nv_reservedSMEM_offset_0_alias
	.size		__nv_reservedSMEM_offset_0_alias, 0, 64
	.other		__nv_reservedSMEM_offset_0_alias,@"STO_CUDA_RESERVED_SHARED STV_DEFAULT"
__nv_reservedSMEM_offset_0_alias:
	.zero		0
	.zero		64


//--------------------- .nv.constant0._Z15matrixMulSharedPfS_S_i --------------------------
	.section	.nv.constant0._Z15matrixMulSharedPfS_S_i,"a",@progbits
	.sectionflags	@""
	.align	4
.nv.constant0._Z15matrixMulSharedPfS_S_i:
	.zero		924


//--------------------- SYMBOLS --------------------------

	.type		.nv.reservedSmem.offset0,@object
	.size		.nv.reservedSmem.offset0,0x4
	.type		.nv.reservedSmem.cap,@object
	.size		.nv.reservedSmem.cap,0x4
